//
// Generated by NVIDIA NVVM Compiler
//
// Compiler Build ID: CL-36424714
// Cuda compilation tools, release 13.0, V13.0.88
// Based on NVVM 20.0.0
//

.version 9.0
.target sm_100
.address_size 64

	// .globl	_Z16matrix_transposePhS_ii

.visible .entry _Z16matrix_transposePhS_ii(
	.param .u64 .ptr .align 1 _Z16matrix_transposePhS_ii_param_0,
	.param .u64 .ptr .align 1 _Z16matrix_transposePhS_ii_param_1,
	.param .u32 _Z16matrix_transposePhS_ii_param_2,
	.param .u32 _Z16matrix_transposePhS_ii_param_3
)
{
	.reg .pred 	%p<2>;
	.reg .b16 	%rs<4>;
	.reg .b32 	%r<16>;
	.reg .b64 	%rd<9>;

	ld.param.u64 	%rd1, [_Z16matrix_transposePhS_ii_param_0];
	ld.param.u64 	%rd2, [_Z16matrix_transposePhS_ii_param_1];
	ld.param.u32 	%r4, [_Z16matrix_transposePhS_ii_param_2];
	ld.param.u32 	%r5, [_Z16matrix_transposePhS_ii_param_3];
	mov.u32 	%r6, %tid.x;
	mov.u32 	%r7, %ctaid.x;
	mov.u32 	%r8, %ntid.x;
	mad.lo.s32 	%r1, %r7, %r8, %r6;
	mov.u32 	%r9, %tid.y;
	mov.u32 	%r10, %ctaid.y;
	mov.u32 	%r11, %ntid.y;
	mad.lo.s32 	%r2, %r10, %r11, %r9;
	mad.lo.s32 	%r3, %r4, %r2, %r1;
	mul.lo.s32 	%r12, %r5, %r4;
	setp.ge.s32 	%p1, %r3, %r12;
	@%p1 bra 	$L__BB0_2;
	cvta.to.global.u64 	%rd3, %rd1;
	cvta.to.global.u64 	%rd4, %rd2;
	mul.lo.s32 	%r13, %r3, 3;
	mad.lo.s32 	%r14, %r4, %r1, %r2;
	mul.lo.s32 	%r15, %r14, 3;
	cvt.s64.s32 	%rd5, %r15;
	add.s64 	%rd6, %rd3, %rd5;
	ld.global.u8 	%rs1, [%rd6];
	cvt.s64.s32 	%rd7, %r13;
	add.s64 	%rd8, %rd4, %rd7;
	st.global.u8 	[%rd8], %rs1;
	ld.global.u8 	%rs2, [%rd6+1];
	st.global.u8 	[%rd8+1], %rs2;
	ld.global.u8 	%rs3, [%rd6+2];
	st.global.u8 	[%rd8+2], %rs3;
$L__BB0_2:
	ret;

}


// ===== COMPILED SASS (sm_100) =====

	.target	sm_100

	.elftype	@"ET_EXEC"


//--------------------- .note.nv.tkinfo           --------------------------
	.section	.note.nv.tkinfo,"",@"SHT_NOTE"
	.sectionflags	@"SHF_NOTE_NV_TKINFO"
	.tkinfo
        /*0018*/ 	.word	0x00000002
        /*0030*/ 	.string	""
        /*0030*/ 	.string	"ptxas"
        /*0030*/ 	.string	"Cuda compilation tools, release 13.0, V13.0.88"
        /*0030*/ 	.string	"Build cuda_13.0.r13.0/compiler.36424714_0"
        /*0030*/ 	.string	"-arch sm_100 -m 64 "



//--------------------- .note.nv.cuinfo           --------------------------
	.section	.note.nv.cuinfo,"",@"SHT_NOTE"
	.sectionflags	@"SHF_NOTE_NV_CUINFO"
        /*0018*/ 	.short	0x0002
        /*001a*/ 	.short	0x0064
        /*001c*/ 	.short	0x0082
	.zero		2


//--------------------- .nv.info                  --------------------------
	.section	.nv.info,"",@"SHT_CUDA_INFO"
	.align	4


	//----- nvinfo : EIATTR_REGCOUNT
	.align		4
        /*0000*/ 	.byte	0x04, 0x2f
        /*0002*/ 	.short	(.L_1 - .L_0)
	.align		4
.L_0:
        /*0004*/ 	.word	index@(_Z16matrix_transposePhS_ii)
        /*0008*/ 	.word	0x0000000e


	//----- nvinfo : EIATTR_FRAME_SIZE
	.align		4
.L_1:
        /*000c*/ 	.byte	0x04, 0x11
        /*000e*/ 	.short	(.L_3 - .L_2)
	.align		4
.L_2:
        /*0010*/ 	.word	index@(_Z16matrix_transposePhS_ii)
        /*0014*/ 	.word	0x00000000


	//----- nvinfo : EIATTR_MIN_STACK_SIZE
	.align		4
.L_3:
        /*0018*/ 	.byte	0x04, 0x12
        /*001a*/ 	.short	(.L_5 - .L_4)
	.align		4
.L_4:
        /*001c*/ 	.word	index@(_Z16matrix_transposePhS_ii)
        /*0020*/ 	.word	0x00000000
.L_5:


//--------------------- .nv.compat                --------------------------
	.section	.nv.compat,"",@"SHT_CUDA_COMPAT_INFO"
	.align	4
        /*0000*/ 	.byte	0x02, 0x09, 0x00, 0x00, 0x02, 0x02, 0x01, 0x00, 0x02, 0x05, 0x05, 0x00, 0x03, 0x07, 0x01, 0x01
        /*0010*/ 	.byte	0x02, 0x03, 0x00, 0x00, 0x02, 0x06, 0x01, 0x00, 0x04, 0x0b, 0x08, 0x00, 0x09, 0x00, 0x00, 0x00
        /*0020*/ 	.byte	0x00, 0x00, 0x00, 0x00


//--------------------- .nv.info._Z16matrix_transposePhS_ii --------------------------
	.section	.nv.info._Z16matrix_transposePhS_ii,"",@"SHT_CUDA_INFO"
	.sectionflags	@""
	.align	4


	//----- nvinfo : EIATTR_CUDA_API_VERSION
	.align		4
        /*0000*/ 	.byte	0x04, 0x37
        /*0002*/ 	.short	(.L_7 - .L_6)
.L_6:
        /*0004*/ 	.word	0x00000082


	//----- nvinfo : EIATTR_KPARAM_INFO
	.align		4
.L_7:
        /*0008*/ 	.byte	0x04, 0x17
        /*000a*/ 	.short	(.L_9 - .L_8)
.L_8:
        /*000c*/ 	.word	0x00000000
        /*0010*/ 	.short	0x0003
        /*0012*/ 	.short	0x0014
        /*0014*/ 	.byte	0x00, 0xf0, 0x11, 0x00


	//----- nvinfo : EIATTR_KPARAM_INFO
	.align		4
.L_9:
        /*0018*/ 	.byte	0x04, 0x17
        /*001a*/ 	.short	(.L_11 - .L_10)
.L_10:
        /*001c*/ 	.word	0x00000000
        /*0020*/ 	.short	0x0002
        /*0022*/ 	.short	0x0010
        /*0024*/ 	.byte	0x00, 0xf0, 0x11, 0x00


	//----- nvinfo : EIATTR_KPARAM_INFO
	.align		4
.L_11:
        /*0028*/ 	.byte	0x04, 0x17
        /*002a*/ 	.short	(.L_13 - .L_12)
.L_12:
        /*002c*/ 	.word	0x00000000
        /*0030*/ 	.short	0x0001
        /*0032*/ 	.short	0x0008
        /*0034*/ 	.byte	0x00, 0xf5, 0x21, 0x00


	//----- nvinfo : EIATTR_KPARAM_INFO
	.align		4
.L_13:
        /*0038*/ 	.byte	0x04, 0x17
        /*003a*/ 	.short	(.L_15 - .L_14)
.L_14:
        /*003c*/ 	.word	0x00000000
        /*0040*/ 	.short	0x0000
        /*0042*/ 	.short	0x0000
        /*0044*/ 	.byte	0x00, 0xf5, 0x21, 0x00


	//----- nvinfo : EIATTR_SPARSE_MMA_MASK
	.align		4
.L_15:
        /*0048*/ 	.byte	0x03, 0x50
        /*004a*/ 	.short	0x0000


	//----- nvinfo : EIATTR_MAXREG_COUNT
	.align		4
        /*004c*/ 	.byte	0x03, 0x1b
        /*004e*/ 	.short	0x00ff


	//----- nvinfo : EIATTR_MERCURY_ISA_VERSION
	.align		4
        /*0050*/ 	.byte	0x03, 0x5f
        /*0052*/ 	.short	0x0101


	//----- nvinfo : EIATTR_VRC_CTA_INIT_COUNT
	.align		4
        /*0054*/ 	.byte	0x02, 0x4a
	.zero		1
	.zero		1


	//----- nvinfo : EIATTR_EXIT_INSTR_OFFSETS
	.align		4
        /*0058*/ 	.byte	0x04, 0x1c
        /*005a*/ 	.short	(.L_17 - .L_16)


	//   ....[0]....
.L_16:
        /*005c*/ 	.word	0x000000d0


	//   ....[1]....
        /*0060*/ 	.word	0x000001d0


	//----- nvinfo : EIATTR_CBANK_PARAM_SIZE
	.align		4
.L_17:
        /*0064*/ 	.byte	0x03, 0x19
        /*0066*/ 	.short	0x0018


	//----- nvinfo : EIATTR_PARAM_CBANK
	.align		4
        /*0068*/ 	.byte	0x04, 0x0a
        /*006a*/ 	.short	(.L_19 - .L_18)
	.align		4
.L_18:
        /*006c*/ 	.word	index@(.nv.constant0._Z16matrix_transposePhS_ii)
        /*0070*/ 	.short	0x0380
        /*0072*/ 	.short	0x0018


	//----- nvinfo : EIATTR_SW_WAR
	.align		4
.L_19:
        /*0074*/ 	.byte	0x04, 0x36
        /*0076*/ 	.short	(.L_21 - .L_20)
.L_20:
        /*0078*/ 	.word	0x00000008
.L_21:


//--------------------- .nv.callgraph             --------------------------
	.section	.nv.callgraph,"",@"SHT_CUDA_CALLGRAPH"
	.align	4
	.sectionentsize	8
	.align		4
        /*0000*/ 	.word	0x00000000
	.align		4
        /*0004*/ 	.word	0xffffffff
	.align		4
        /*0008*/ 	.word	0x00000000
	.align		4
        /*000c*/ 	.word	0xfffffffe
	.align		4
        /*0010*/ 	.word	0x00000000
	.align		4
        /*0014*/ 	.word	0xfffffffd
	.align		4
        /*0018*/ 	.word	0x00000000
	.align		4
        /*001c*/ 	.word	0xfffffffc


//--------------------- .text._Z16matrix_transposePhS_ii --------------------------
	.section	.text._Z16matrix_transposePhS_ii,"ax",@progbits
	.align	128
        .global         _Z16matrix_transposePhS_ii
        .type           _Z16matrix_transposePhS_ii,@function
        .size           _Z16matrix_transposePhS_ii,(.L_x_1 - _Z16matrix_transposePhS_ii)
        .other          _Z16matrix_transposePhS_ii,@"STO_CUDA_ENTRY STV_DEFAULT"
_Z16matrix_transposePhS_ii:
.text._Z16matrix_transposePhS_ii:
[----:B------:R-:W-:Y:S01]  /*0000*/  LDC R1, c[0x0][0x37c] ;  /* 0x0000df00ff017b82 */ /* 0x000fe20000000800 */
[----:B------:R-:W0:Y:S07]  /*0010*/  S2R R0, SR_TID.X ;  /* 0x0000000000007919 */ /* 0x000e2e0000002100 */
[----:B------:R-:W0:Y:S01]  /*0020*/  S2UR UR4, SR_CTAID.X ;  /* 0x00000000000479c3 */ /* 0x000e220000002500 */
[----:B------:R-:W1:Y:S01]  /*0030*/  LDCU.64 UR6, c[0x0][0x390] ;  /* 0x00007200ff0677ac */ /* 0x000e620008000a00 */
[----:B------:R-:W2:Y:S06]  /*0040*/  S2R R2, SR_TID.Y ;  /* 0x0000000000027919 */ /* 0x000eac0000002200 */
[----:B------:R-:W0:Y:S08]  /*0050*/  LDC R3, c[0x0][0x360] ;  /* 0x0000d800ff037b82 */ /* 0x000e300000000800 */
[----:B------:R-:W2:Y:S08]  /*0060*/  S2UR UR5, SR_CTAID.Y ;  /* 0x00000000000579c3 */ /* 0x000eb00000002600 */
[----:B------:R-:W2:Y:S01]  /*0070*/  LDC R5, c[0x0][0x364] ;  /* 0x0000d900ff057b82 */ /* 0x000ea20000000800 */
[----:B0-----:R-:W-:Y:S01]  /*0080*/  IMAD R0, R3, UR4, R0 ;  /* 0x0000000403007c24 */ /* 0x001fe2000f8e0200 */
[----:B-1----:R-:W-:Y:S01]  /*0090*/  UIMAD UR4, UR6, UR7, URZ ;  /* 0x00000007060472a4 */ /* 0x002fe2000f8e02ff */
[----:B--2---:R-:W-:-:S04]  /*00a0*/  IMAD R3, R5, UR5, R2 ;  /* 0x0000000505037c24 */ /* 0x004fc8000f8e0202 */
[----:B------:R-:W-:-:S05]  /*00b0*/  IMAD R4, R3, UR6, R0 ;  /* 0x0000000603047c24 */ /* 0x000fca000f8e0200 */
[----:B------:R-:W-:-:S13]  /*00c0*/  ISETP.GE.AND P0, PT, R4, UR4, PT ;  /* 0x0000000404007c0c */ /* 0x000fda000bf06270 */
[----:B------:R-:W-:Y:S05]  /*00d0*/  @P0 EXIT ;  /* 0x000000000000094d */ /* 0x000fea0003800000 */
[----:B------:R-:W0:Y:S01]  /*00e0*/  LDCU.128 UR8, c[0x0][0x380] ;  /* 0x00007000ff0877ac */ /* 0x000e220008000c00 */
[----:B------:R-:W-:Y:S01]  /*00f0*/  IMAD R0, R0, UR6, R3 ;  /* 0x0000000600007c24 */ /* 0x000fe2000f8e0203 */
[----:B------:R-:W1:Y:S03]  /*0100*/  LDCU.64 UR4, c[0x0][0x358] ;  /* 0x00006b00ff0477ac */ /* 0x000e660008000a00 */
[----:B------:R-:W-:-:S05]  /*0110*/  IMAD R0, R0, 0x3, RZ ;  /* 0x0000000300007824 */ /* 0x000fca00078e02ff */
[----:B0-----:R-:W-:-:S04]  /*0120*/  IADD3 R2, P0, PT, R0, UR8, RZ ;  /* 0x0000000800027c10 */ /* 0x001fc8000ff1e0ff */
[----:B------:R-:W-:-:S05]  /*0130*/  LEA.HI.X.SX32 R3, R0, UR9, 0x1, P0 ;  /* 0x0000000900037c11 */ /* 0x000fca00080f0eff */
[----:B-1----:R-:W2:Y:S01]  /*0140*/  LDG.E.U8 R7, desc[UR4][R2.64] ;  /* 0x0000000402077981 */ /* 0x002ea2000c1e1100 */
[----:B------:R-:W-:-:S05]  /*0150*/  IMAD R0, R4, 0x3, RZ ;  /* 0x0000000304007824 */ /* 0x000fca00078e02ff */
[----:B------:R-:W-:-:S04]  /*0160*/  IADD3 R4, P0, PT, R0, UR10, RZ ;  /* 0x0000000a00047c10 */ /* 0x000fc8000ff1e0ff */
[----:B------:R-:W-:-:S05]  /*0170*/  LEA.HI.X.SX32 R5, R0, UR11, 0x1, P0 ;  /* 0x0000000b00057c11 */ /* 0x000fca00080f0eff */
[----:B--2---:R-:W-:Y:S04]  /*0180*/  STG.E.U8 desc[UR4][R4.64], R7 ;  /* 0x0000000704007986 */ /* 0x004fe8000c101104 */
[----:B------:R-:W2:Y:S04]  /*0190*/  LDG.E.U8 R9, desc[UR4][R2.64+0x1] ;  /* 0x0000010402097981 */ /* 0x000ea8000c1e1100 */
[----:B--2---:R-:W-:Y:S04]  /*01a0*/  STG.E.U8 desc[UR4][R4.64+0x1], R9 ;  /* 0x0000010904007986 */ /* 0x004fe8000c101104 */
[----:B------:R-:W2:Y:S04]  /*01b0*/  LDG.E.U8 R11, desc[UR4][R2.64+0x2] ;  /* 0x00000204020b7981 */ /* 0x000ea8000c1e1100 */
[----:B--2---:R-:W-:Y:S01]  /*01c0*/  STG.E.U8 desc[UR4][R4.64+0x2], R11 ;  /* 0x0000020b04007986 */ /* 0x004fe2000c101104 */
[----:B------:R-:W-:Y:S05]  /*01d0*/  EXIT ;  /* 0x000000000000794d */ /* 0x000fea0003800000 */
.L_x_0:
[----:B------:R-:W-:-:S00]  /*01e0*/  BRA `(.L_x_0) ;  /* 0xfffffffc00fc7947 */ /* 0x000fc0000383ffff */
[----:B------:R-:W-:-:S00]  /*01f0*/  NOP ;  /* 0x0000000000007918 */ /* 0x000fc00000000000 */
        /* <DEDUP_REMOVED lines=8> */
.L_x_1:


//--------------------- .nv.shared.reserved.0     --------------------------
	.section	.nv.shared.reserved.0,"aw",@nobits
	.weak		__nv_reservedSMEM_offset_0_alias
	.size		__nv_reservedSMEM_offset_0_alias, 0, 64
	.other		__nv_reservedSMEM_offset_0_alias,@"STO_CUDA_RESERVED_SHARED STV_DEFAULT"
__nv_reservedSMEM_offset_0_alias:
	.zero		0
	.zero		64


//--------------------- .nv.constant0._Z16matrix_transposePhS_ii --------------------------
	.section	.nv.constant0._Z16matrix_transposePhS_ii,"a",@progbits
	.sectionflags	@""
	.align	4
.nv.constant0._Z16matrix_transposePhS_ii:
	.zero		920


//--------------------- SYMBOLS --------------------------

	.type		.nv.reservedSmem.offset0,@object
	.size		.nv.reservedSmem.offset0,0x4
